	.headerflags	@"EF_CUDA_TEXMODE_UNIFIED EF_CUDA_64BIT_ADDRESS EF_CUDA_ACCELERATORS EF_CUDA_SM90 EF_CUDA_VIRTUAL_SM(EF_CUDA_SM90)"
	.elftype	@"ET_EXEC"


//--------------------- .nv.info                  --------------------------
	.section	.nv.info,"",@"SHT_CUDA_INFO"
	.align	4


	//----- nvinfo : EIATTR_REGCOUNT
	.align		4
        /*0000*/ 	.byte	0x04, 0x2f
        /*0002*/ 	.short	(.L_3 - .L_2)
	.align		4
.L_2:
        /*0004*/ 	.word	index@(triton_poi_fused__native_batch_norm_legit_no_training__prelu_kernel_add_12)
        /*0008*/ 	.word	0x00000020


	//----- nvinfo : EIATTR_MIN_STACK_SIZE
	.align		4
.L_3:
        /*000c*/ 	.byte	0x04, 0x12
        /*000e*/ 	.short	(.L_5 - .L_4)
	.align		4
.L_4:
        /*0010*/ 	.word	index@(triton_poi_fused__native_batch_norm_legit_no_training__prelu_kernel_add_12)
        /*0014*/ 	.word	0x00000000


	//----- nvinfo : EIATTR_FRAME_SIZE
	.align		4
.L_5:
        /*0018*/ 	.byte	0x04, 0x11
        /*001a*/ 	.short	(.L_7 - .L_6)
	.align		4
.L_6:
        /*001c*/ 	.word	index@(triton_poi_fused__native_batch_norm_legit_no_training__prelu_kernel_add_12)
        /*0020*/ 	.word	0x00000000


	//----- nvinfo : EIATTR_MIN_STACK_SIZE
	.align		4
.L_7:
        /*0024*/ 	.byte	0x04, 0x12
        /*0026*/ 	.short	(.L_9 - .L_8)
	.align		4
.L_8:
        /*0028*/ 	.word	index@(triton_poi_fused__native_batch_norm_legit_no_training__prelu_kernel_add_12)
        /*002c*/ 	.word	0x00000000
.L_9:


//--------------------- .nv.info.triton_poi_fused__native_batch_norm_legit_no_training__prelu_kernel_add_12 --------------------------
	.section	.nv.info.triton_poi_fused__native_batch_norm_legit_no_training__prelu_kernel_add_12,"",@"SHT_CUDA_INFO"
	.sectionflags	@""
	.align	4


	//----- nvinfo : EIATTR_CUDA_API_VERSION
	.align		4
        /*0000*/ 	.byte	0x04, 0x37
        /*0002*/ 	.short	(.L_11 - .L_10)
.L_10:
        /*0004*/ 	.word	0x0000007c


	//----- nvinfo : EIATTR_KPARAM_INFO
	.align		4
.L_11:
        /*0008*/ 	.byte	0x04, 0x17
        /*000a*/ 	.short	(.L_13 - .L_12)
.L_12:
        /*000c*/ 	.word	0x00000000
        /*0010*/ 	.short	0x0009
        /*0012*/ 	.short	0x0044
        /*0014*/ 	.byte	0x00, 0xf0, 0x11, 0x00


	//----- nvinfo : EIATTR_KPARAM_INFO
	.align		4
.L_13:
        /*0018*/ 	.byte	0x04, 0x17
        /*001a*/ 	.short	(.L_15 - .L_14)
.L_14:
        /*001c*/ 	.word	0x00000000
        /*0020*/ 	.short	0x0008
        /*0022*/ 	.short	0x0040
        /*0024*/ 	.byte	0x00, 0xf0, 0x11, 0x00


	//----- nvinfo : EIATTR_KPARAM_INFO
	.align		4
.L_15:
        /*0028*/ 	.byte	0x04, 0x17
        /*002a*/ 	.short	(.L_17 - .L_16)
.L_16:
        /*002c*/ 	.word	0x00000000
        /*0030*/ 	.short	0x0007
        /*0032*/ 	.short	0x0038
        /*0034*/ 	.byte	0x00, 0xf4, 0x21, 0x00


	//----- nvinfo : EIATTR_KPARAM_INFO
	.align		4
.L_17:
        /*0038*/ 	.byte	0x04, 0x17
        /*003a*/ 	.short	(.L_19 - .L_18)
.L_18:
        /*003c*/ 	.word	0x00000000
        /*0040*/ 	.short	0x0006
        /*0042*/ 	.short	0x0030
        /*0044*/ 	.byte	0x00, 0xf4, 0x21, 0x00


	//----- nvinfo : EIATTR_KPARAM_INFO
	.align		4
.L_19:
        /*0048*/ 	.byte	0x04, 0x17
        /*004a*/ 	.short	(.L_21 - .L_20)
.L_20:
        /*004c*/ 	.word	0x00000000
        /*0050*/ 	.short	0x0005
        /*0052*/ 	.short	0x0028
        /*0054*/ 	.byte	0x00, 0xf4, 0x21, 0x00


	//----- nvinfo : EIATTR_KPARAM_INFO
	.align		4
.L_21:
        /*0058*/ 	.byte	0x04, 0x17
        /*005a*/ 	.short	(.L_23 - .L_22)
.L_22:
        /*005c*/ 	.word	0x00000000
        /*0060*/ 	.short	0x0004
        /*0062*/ 	.short	0x0020
        /*0064*/ 	.byte	0x00, 0xf4, 0x21, 0x00


	//----- nvinfo : EIATTR_KPARAM_INFO
	.align		4
.L_23:
        /*0068*/ 	.byte	0x04, 0x17
        /*006a*/ 	.short	(.L_25 - .L_24)
.L_24:
        /*006c*/ 	.word	0x00000000
        /*0070*/ 	.short	0x0003
        /*0072*/ 	.short	0x0018
        /*0074*/ 	.byte	0x00, 0xf4, 0x21, 0x00


	//----- nvinfo : EIATTR_KPARAM_INFO
	.align		4
.L_25:
        /*0078*/ 	.byte	0x04, 0x17
        /*007a*/ 	.short	(.L_27 - .L_26)
.L_26:
        /*007c*/ 	.word	0x00000000
        /*0080*/ 	.short	0x0002
        /*0082*/ 	.short	0x0010
        /*0084*/ 	.byte	0x00, 0xf4, 0x21, 0x00


	//----- nvinfo : EIATTR_KPARAM_INFO
	.align		4
.L_27:
        /*0088*/ 	.byte	0x04, 0x17
        /*008a*/ 	.short	(.L_29 - .L_28)
.L_28:
        /*008c*/ 	.word	0x00000000
        /*0090*/ 	.short	0x0001
        /*0092*/ 	.short	0x0008
        /*0094*/ 	.byte	0x00, 0xf4, 0x21, 0x00


	//----- nvinfo : EIATTR_KPARAM_INFO
	.align		4
.L_29:
        /*0098*/ 	.byte	0x04, 0x17
        /*009a*/ 	.short	(.L_31 - .L_30)
.L_30:
        /*009c*/ 	.word	0x00000000
        /*00a0*/ 	.short	0x0000
        /*00a2*/ 	.short	0x0000
        /*00a4*/ 	.byte	0x00, 0xf4, 0x21, 0x00


	//----- nvinfo : EIATTR_SPARSE_MMA_MASK
	.align		4
.L_31:
        /*00a8*/ 	.byte	0x03, 0x50
        /*00aa*/ 	.short	0x0000


	//----- nvinfo : EIATTR_MAXREG_COUNT
	.align		4
        /*00ac*/ 	.byte	0x03, 0x1b
        /*00ae*/ 	.short	0x00ff


	//----- nvinfo : EIATTR_EXIT_INSTR_OFFSETS
	.align		4
        /*00b0*/ 	.byte	0x04, 0x1c
        /*00b2*/ 	.short	(.L_33 - .L_32)


	//   ....[0]....
.L_32:
        /*00b4*/ 	.word	0x00000a40


	//   ....[1]....
        /*00b8*/ 	.word	0x00000a60


	//----- nvinfo : EIATTR_REQNTID
	.align		4
.L_33:
        /*00bc*/ 	.byte	0x04, 0x10
        /*00be*/ 	.short	(.L_35 - .L_34)
.L_34:
        /*00c0*/ 	.word	0x00000080
        /*00c4*/ 	.word	0x00000001
        /*00c8*/ 	.word	0x00000001


	//----- nvinfo : EIATTR_CBANK_PARAM_SIZE
	.align		4
.L_35:
        /*00cc*/ 	.byte	0x03, 0x19
        /*00ce*/ 	.short	0x0048


	//----- nvinfo : EIATTR_PARAM_CBANK
	.align		4
        /*00d0*/ 	.byte	0x04, 0x0a
        /*00d2*/ 	.short	(.L_37 - .L_36)
	.align		4
.L_36:
        /*00d4*/ 	.word	index@(.nv.constant0.triton_poi_fused__native_batch_norm_legit_no_training__prelu_kernel_add_12)
        /*00d8*/ 	.short	0x0210
        /*00da*/ 	.short	0x0048


	//----- nvinfo : EIATTR_SW_WAR
	.align		4
.L_37:
        /*00dc*/ 	.byte	0x04, 0x36
        /*00de*/ 	.short	(.L_39 - .L_38)
.L_38:
        /*00e0*/ 	.word	0x00000008
.L_39:


//--------------------- .nv.callgraph             --------------------------
	.section	.nv.callgraph,"",@"SHT_CUDA_CALLGRAPH"
	.align	4
	.sectionentsize	8
	.align		4
        /*0000*/ 	.word	0x00000000
	.align		4
        /*0004*/ 	.word	0xffffffff
	.align		4
        /*0008*/ 	.word	0x00000000
	.align		4
        /*000c*/ 	.word	0xfffffffe
	.align		4
        /*0010*/ 	.word	0x00000000
	.align		4
        /*0014*/ 	.word	0xfffffffd
	.align		4
        /*0018*/ 	.word	0x00000000
	.align		4
        /*001c*/ 	.word	0xfffffffc


//--------------------- .nv.constant4             --------------------------
	.section	.nv.constant4,"a",@progbits
	.align	8
	.align		8
.nv.constant4:
        /*0000*/ 	.dword	_$_str
	.align		8
        /*0008*/ 	.dword	_$_str_$_2


//--------------------- .text.triton_poi_fused__native_batch_norm_legit_no_training__prelu_kernel_add_12 --------------------------
	.section	.text.triton_poi_fused__native_batch_norm_legit_no_training__prelu_kernel_add_12,"ax",@progbits
	.sectionflags	@"SHF_BARRIERS=1"
	.align	128
        .global         triton_poi_fused__native_batch_norm_legit_no_training__prelu_kernel_add_12
        .type           triton_poi_fused__native_batch_norm_legit_no_training__prelu_kernel_add_12,@function
        .size           triton_poi_fused__native_batch_norm_legit_no_training__prelu_kernel_add_12,(.L_x_1 - triton_poi_fused__native_batch_norm_legit_no_training__prelu_kernel_add_12)
        .other          triton_poi_fused__native_batch_norm_legit_no_training__prelu_kernel_add_12,@"STO_CUDA_ENTRY STV_DEFAULT"
triton_poi_fused__native_batch_norm_legit_no_training__prelu_kernel_add_12:
.text.triton_poi_fused__native_batch_norm_legit_no_training__prelu_kernel_add_12:
[----:B------:R-:W0:Y:S01]  /*0000*/  LDC R1, c[0x0][0x28] ;  /* 0x00000a00ff017b82 */ /* 0x000e220000000800 */
[----:B------:R-:W1:Y:S07]  /*0010*/  S2R R0, SR_CTAID.X ;  /* 0x0000000000007919 */ /* 0x000e6e0000002500 */
[----:B------:R-:W2:Y:S01]  /*0020*/  LDC.64 R10, c[0x0][0x220] ;  /* 0x00008800ff0a7b82 */ /* 0x000ea20000000a00 */
[----:B------:R-:W-:Y:S01]  /*0030*/  CS2R R2, SRZ ;  /* 0x0000000000027805 */ /* 0x000fe2000001ff00 */
[----:B------:R-:W-:Y:S01]  /*0040*/  ULDC.64 UR6, c[0x0][0x208] ;  /* 0x0000820000067ab9 */ /* 0x000fe20000000a00 */
[----:B------:R-:W3:Y:S01]  /*0050*/  S2R R5, SR_CTAID.Y ;  /* 0x0000000000057919 */ /* 0x000ee20000002600 */
[----:B------:R-:W4:Y:S04]  /*0060*/  S2R R9, SR_TID.X ;  /* 0x0000000000097919 */ /* 0x000f280000002100 */
[----:B------:R-:W5:Y:S08]  /*0070*/  LDC.64 R16, c[0x0][0x210] ;  /* 0x00008400ff107b82 */ /* 0x000f700000000a00 */
[----:B------:R-:W5:Y:S01]  /*0080*/  LDC.64 R18, c[0x0][0x230] ;  /* 0x00008c00ff127b82 */ /* 0x000f620000000a00 */
[----:B-1----:R-:W-:-:S04]  /*0090*/  SHF.L.U32 R4, R0, 0x1, RZ ;  /* 0x0000000100047819 */ /* 0x002fc800000006ff */
[C---:B------:R-:W-:Y:S01]  /*00a0*/  ISETP.GE.AND P1, PT, R4.reuse, 0x2, PT ;  /* 0x000000020400780c */ /* 0x040fe20003f26270 */
[----:B--2---:R-:W-:-:S12]  /*00b0*/  IMAD.WIDE R10, R4, 0x4, R10 ;  /* 0x00000004040a7825 */ /* 0x004fd800078e020a */
[----:B------:R1:W2:Y:S01]  /*00c0*/  @!P1 LDG.E.EL.64 R2, desc[UR6][R10.64] ;  /* 0x000000060a029981 */ /* 0x0002a2000c2e1b00 */
[----:B---3--:R-:W-:Y:S02]  /*00d0*/  SHF.L.U32 R8, R5, 0x9, RZ ;  /* 0x0000000905087819 */ /* 0x008fe400000006ff */
[----:B------:R-:W-:Y:S02]  /*00e0*/  CS2R R12, SRZ ;  /* 0x00000000000c7805 */ /* 0x000fe4000001ff00 */
[----:B------:R-:W-:Y:S02]  /*00f0*/  CS2R R22, SRZ ;  /* 0x0000000000167805 */ /* 0x000fe4000001ff00 */
[----:B----4-:R-:W-:-:S04]  /*0100*/  LOP3.LUT R7, R8, 0x7f, R9, 0xf8, !PT ;  /* 0x0000007f08077812 */ /* 0x010fc800078ef809 */
[----:B------:R-:W-:Y:S01]  /*0110*/  IADD3 R7, R7, R0, RZ ;  /* 0x0000000007077210 */ /* 0x000fe20007ffe0ff */
[----:B-1----:R-:W1:Y:S03]  /*0120*/  LDC.64 R10, c[0x0][0x228] ;  /* 0x00008a00ff0a7b82 */ /* 0x002e660000000a00 */
[----:B------:R-:W-:-:S04]  /*0130*/  SHF.L.U32 R27, R7, 0x1, RZ ;  /* 0x00000001071b7819 */ /* 0x000fc800000006ff */
[----:B------:R-:W-:Y:S01]  /*0140*/  IADD3 R25, R27, 0x100, RZ ;  /* 0x000001001b197810 */ /* 0x000fe20007ffe0ff */
[----:B------:R-:W3:Y:S01]  /*0150*/  LDC.64 R6, c[0x0][0x218] ;  /* 0x00008600ff067b82 */ /* 0x000ee20000000a00 */
[--C-:B-----5:R-:W-:Y:S01]  /*0160*/  IMAD.WIDE R14, R27, 0x4, R16.reuse ;  /* 0x000000041b0e7825 */ /* 0x120fe200078e0210 */
[----:B------:R-:W-:Y:S02]  /*0170*/  IADD3 R29, R27, 0x200, RZ ;  /* 0x000002001b1d7810 */ /* 0x000fe40007ffe0ff */
[----:B------:R-:W-:Y:S01]  /*0180*/  IADD3 R27, R27, 0x300, RZ ;  /* 0x000003001b1b7810 */ /* 0x000fe20007ffe0ff */
[--C-:B------:R-:W-:Y:S01]  /*0190*/  IMAD.WIDE R24, R25, 0x4, R16.reuse ;  /* 0x0000000419187825 */ /* 0x100fe200078e0210 */
[----:B------:R4:W5:Y:S01]  /*01a0*/  @!P1 LDG.E.EL.64 R22, desc[UR6][R14.64] ;  /* 0x000000060e169981 */ /* 0x000962000c2e1b00 */
[----:B------:R-:W-:Y:S02]  /*01b0*/  CS2R R20, SRZ ;  /* 0x0000000000147805 */ /* 0x000fe4000001ff00 */
[--C-:B------:R-:W-:Y:S01]  /*01c0*/  IMAD.WIDE R28, R29, 0x4, R16.reuse ;  /* 0x000000041d1c7825 */ /* 0x100fe200078e0210 */
[----:B------:R4:W5:Y:S03]  /*01d0*/  @!P1 LDG.E.EL.64 R12, desc[UR6][R24.64] ;  /* 0x00000006180c9981 */ /* 0x000966000c2e1b00 */
[----:B------:R-:W-:Y:S01]  /*01e0*/  IMAD.WIDE R16, R27, 0x4, R16 ;  /* 0x000000041b107825 */ /* 0x000fe200078e0210 */
[----:B------:R-:W5:Y:S01]  /*01f0*/  @!P1 LDG.E.EL.64 R20, desc[UR6][R28.64] ;  /* 0x000000061c149981 */ /* 0x000f62000c2e1b00 */
[----:B----4-:R-:W-:-:S02]  /*0200*/  CS2R R14, SRZ ;  /* 0x00000000000e7805 */ /* 0x010fc4000001ff00 */
[----:B0-----:R-:W-:-:S04]  /*0210*/  CS2R R24, SRZ ;  /* 0x0000000000187805 */ /* 0x001fc8000001ff00 */
[----:B------:R0:W4:Y:S01]  /*0220*/  @!P1 LDG.E.EL.64 R14, desc[UR6][R16.64] ;  /* 0x00000006100e9981 */ /* 0x000122000c2e1b00 */
[----:B---3--:R-:W-:Y:S01]  /*0230*/  IMAD.WIDE R26, R4, 0x4, R6 ;  /* 0x00000004041a7825 */ /* 0x008fe200078e0206 */
[----:B------:R-:W-:-:S04]  /*0240*/  CS2R R6, SRZ ;  /* 0x0000000000067805 */ /* 0x000fc8000001ff00 */
[----:B------:R3:W5:Y:S01]  /*0250*/  @!P1 LDG.E.EL.64 R24, desc[UR6][R26.64] ;  /* 0x000000061a189981 */ /* 0x000762000c2e1b00 */
[----:B-1----:R-:W-:Y:S01]  /*0260*/  IMAD.WIDE R10, R4, 0x4, R10 ;  /* 0x00000004040a7825 */ /* 0x002fe200078e020a */
[----:B0-----:R-:W-:-:S03]  /*0270*/  CS2R R16, SRZ ;  /* 0x0000000000107805 */ /* 0x001fc6000001ff00 */
[C---:B------:R-:W-:Y:S01]  /*0280*/  IMAD.WIDE R18, R4.reuse, 0x4, R18 ;  /* 0x0000000404127825 */ /* 0x040fe200078e0212 */
[----:B------:R0:W4:Y:S04]  /*0290*/  @!P1 LDG.E.EL.64 R6, desc[UR6][R10.64] ;  /* 0x000000060a069981 */ /* 0x000128000c2e1b00 */
[----:B------:R1:W4:Y:S01]  /*02a0*/  @!P1 LDG.E.EL.64 R16, desc[UR6][R18.64] ;  /* 0x0000000612109981 */ /* 0x000322000c2e1b00 */
[----:B------:R-:W-:Y:S01]  /*02b0*/  SHF.L.U32 R9, R9, 0x2, RZ ;  /* 0x0000000209097819 */ /* 0x000fe200000006ff */
[----:B---3--:R-:W3:Y:S08]  /*02c0*/  LDC.64 R26, c[0x0][0x240] ;  /* 0x00009000ff1a7b82 */ /* 0x008ef00000000a00 */
[----:B0-----:R-:W0:Y:S01]  /*02d0*/  LDC.64 R10, c[0x0][0x238] ;  /* 0x00008e00ff0a7b82 */ /* 0x001e220000000a00 */
[----:B-1----:R-:W-:Y:S01]  /*02e0*/  CS2R R18, SRZ ;  /* 0x0000000000127805 */ /* 0x002fe2000001ff00 */
[----:B0-----:R-:W-:-:S05]  /*02f0*/  IMAD.WIDE R10, R4, 0x4, R10 ;  /* 0x00000004040a7825 */ /* 0x001fca00078e020a */
[----:B------:R0:W3:Y:S01]  /*0300*/  @!P1 LDG.E.EL.64 R18, desc[UR6][R10.64] ;  /* 0x000000060a129981 */ /* 0x0000e2000c2e1b00 */
[----:B------:R-:W-:Y:S02]  /*0310*/  LOP3.LUT R9, R9, 0x1fc, RZ, 0xc0, !PT ;  /* 0x000001fc09097812 */ /* 0x000fe400078ec0ff */
[----:B------:R-:W-:Y:S02]  /*0320*/  SHF.R.S32.HI R5, RZ, 0x16, R5 ;  /* 0x00000016ff057819 */ /* 0x000fe40000011405 */
[----:B------:R-:W-:Y:S02]  /*0330*/  LOP3.LUT R9, R8, R9, RZ, 0xfc, !PT ;  /* 0x0000000908097212 */ /* 0x000fe400078efcff */
[----:B------:R-:W-:Y:S01]  /*0340*/  IADD3 R4, R4, 0x1, RZ ;  /* 0x0000000104047810 */ /* 0x000fe20007ffe0ff */
[----:B--2---:R-:W-:-:S04]  /*0350*/  FADD R2, R2, 9.9999997473787516356e-06 ;  /* 0x3727c5ac02027421 */ /* 0x004fc80000000000 */
[----:B------:R-:W1:Y:S02]  /*0360*/  MUFU.SQRT R28, R2 ;  /* 0x00000002001c7308 */ /* 0x000e640000002000 */
[C---:B-1----:R-:W-:Y:S02]  /*0370*/  FSETP.GT.AND P0, PT, R28.reuse, 8.50705917302346158658e+37, PT ;  /* 0x7e8000001c00780b */ /* 0x042fe40003f04000 */
[----:B------:R-:W-:Y:S02]  /*0380*/  FSETP.GEU.AND P2, PT, R28, 1.175494350822287508e-38, PT ;  /* 0x008000001c00780b */ /* 0x000fe40003f4e000 */
[----:B------:R-:W-:-:S04]  /*0390*/  SGXT R2, R5, 0x1 ;  /* 0x000000010502781a */ /* 0x000fc80000000200 */
[----:B------:R-:W-:-:S05]  /*03a0*/  LEA.HI R2, R2, R9, RZ, 0x8 ;  /* 0x0000000902027211 */ /* 0x000fca00078f40ff */
[----:B------:R-:W-:Y:S01]  /*03b0*/  @P0 FMUL R28, R28, 0.25 ;  /* 0x3e8000001c1c0820 */ /* 0x000fe20000400000 */
[----:B------:R-:W-:Y:S02]  /*03c0*/  LOP3.LUT R8, R2, 0xffffff00, RZ, 0xc0, !PT ;  /* 0xffffff0002087812 */ /* 0x000fe400078ec0ff */
[----:B------:R-:W-:Y:S01]  /*03d0*/  SHF.R.S32.HI R5, RZ, 0x8, R2 ;  /* 0x00000008ff057819 */ /* 0x000fe20000011402 */
[----:B------:R-:W-:Y:S01]  /*03e0*/  @!P2 FMUL R28, R28, 16777216 ;  /* 0x4b8000001c1ca820 */ /* 0x000fe20000400000 */
[----:B------:R-:W-:-:S05]  /*03f0*/  HFMA2.MMA R2, -RZ, RZ, 1.625, 0 ;  /* 0x3e800000ff027435 */ /* 0x000fca00000001ff */
[----:B------:R-:W1:Y:S01]  /*0400*/  MUFU.RCP R28, R28 ;  /* 0x0000001c001c7308 */ /* 0x000e620000001000 */
[----:B------:R-:W-:-:S04]  /*0410*/  IADD3 R8, R9, -R8, RZ ;  /* 0x8000000809087210 */ /* 0x000fc80007ffe0ff */
[----:B0-----:R-:W-:Y:S02]  /*0420*/  FSEL R11, R2, 1, P0 ;  /* 0x3f800000020b7808 */ /* 0x001fe40000000000 */
[----:B------:R-:W-:Y:S02]  /*0430*/  IADD3 R9, R5, R0, RZ ;  /* 0x0000000005097210 */ /* 0x000fe40007ffe0ff */
[-C--:B------:R-:W-:Y:S01]  /*0440*/  LEA R5, R5, R8.reuse, 0x9 ;  /* 0x0000000805057211 */ /* 0x080fe200078e48ff */
[----:B------:R-:W-:Y:S01]  /*0450*/  @!P2 FMUL R11, R11, 16777216 ;  /* 0x4b8000000b0ba820 */ /* 0x000fe20000400000 */
[C---:B------:R-:W-:Y:S02]  /*0460*/  ISETP.GE.AND P0, PT, R4.reuse, 0x2, PT ;  /* 0x000000020400780c */ /* 0x040fe40003f06270 */
[----:B------:R-:W-:Y:S01]  /*0470*/  LEA R4, R4, R5, 0x8 ;  /* 0x0000000504047211 */ /* 0x000fe200078e40ff */
[----:B-----5:R-:W-:Y:S01]  /*0480*/  FADD R5, -R24, R22 ;  /* 0x0000001618057221 */ /* 0x020fe20000000100 */
[----:B------:R-:W-:Y:S01]  /*0490*/  LEA R0, R9, R8, 0x9 ;  /* 0x0000000809007211 */ /* 0x000fe200078e48ff */
[----:B-1----:R-:W-:Y:S01]  /*04a0*/  FMUL R28, R28, R11 ;  /* 0x0000000b1c1c7220 */ /* 0x002fe20000400000 */
[C---:B------:R-:W-:Y:S01]  /*04b0*/  FADD R9, -R24.reuse, R12 ;  /* 0x0000000c18097221 */ /* 0x040fe20000000100 */
[C---:B------:R-:W-:Y:S01]  /*04c0*/  FADD R11, -R24.reuse, R20 ;  /* 0x00000014180b7221 */ /* 0x040fe20000000100 */
[----:B----4-:R-:W-:Y:S01]  /*04d0*/  FADD R29, -R24, R14 ;  /* 0x0000000e181d7221 */ /* 0x010fe20000000100 */
[C---:B------:R-:W-:Y:S01]  /*04e0*/  FMUL R5, R28.reuse, R5 ;  /* 0x000000051c057220 */ /* 0x040fe20000400000 */
[C---:B------:R-:W-:Y:S01]  /*04f0*/  FMUL R9, R28.reuse, R9 ;  /* 0x000000091c097220 */ /* 0x040fe20000400000 */
[C---:B------:R-:W-:Y:S01]  /*0500*/  FMUL R11, R28.reuse, R11 ;  /* 0x0000000b1c0b7220 */ /* 0x040fe20000400000 */
[----:B------:R-:W-:Y:S01]  /*0510*/  FMUL R29, R28, R29 ;  /* 0x0000001d1c1d7220 */ /* 0x000fe20000400000 */
[-CC-:B------:R-:W-:Y:S01]  /*0520*/  FFMA R22, R5, R6.reuse, R16.reuse ;  /* 0x0000000605167223 */ /* 0x180fe20000000010 */
[-CC-:B------:R-:W-:Y:S01]  /*0530*/  FFMA R20, R9, R6.reuse, R16.reuse ;  /* 0x0000000609147223 */ /* 0x180fe20000000010 */
[-CC-:B------:R-:W-:Y:S01]  /*0540*/  FFMA R5, R11, R6.reuse, R16.reuse ;  /* 0x000000060b057223 */ /* 0x180fe20000000010 */
[----:B------:R-:W-:Y:S01]  /*0550*/  FFMA R6, R29, R6, R16 ;  /* 0x000000061d067223 */ /* 0x000fe20000000010 */
[----:B------:R-:W-:-:S02]  /*0560*/  CS2R R8, SRZ ;  /* 0x0000000000087805 */ /* 0x000fc4000001ff00 */
[----:B------:R-:W-:Y:S01]  /*0570*/  CS2R R10, SRZ ;  /* 0x00000000000a7805 */ /* 0x000fe2000001ff00 */
[----:B---3--:R-:W-:-:S04]  /*0580*/  IMAD.WIDE R28, R0, 0x4, R26 ;  /* 0x00000004001c7825 */ /* 0x008fc800078e021a */
[C---:B------:R-:W-:Y:S01]  /*0590*/  FADD R23, -R25.reuse, R23 ;  /* 0x0000001719177221 */ /* 0x040fe20000000100 */
[C---:B------:R-:W-:Y:S01]  /*05a0*/  FADD R16, -R25.reuse, R13 ;  /* 0x0000000d19107221 */ /* 0x040fe20000000100 */
[C---:B------:R-:W-:Y:S01]  /*05b0*/  FADD R21, -R25.reuse, R21 ;  /* 0x0000001519157221 */ /* 0x040fe20000000100 */
[----:B------:R-:W-:Y:S01]  /*05c0*/  FADD R25, -R25, R15 ;  /* 0x0000000f19197221 */ /* 0x000fe20000000100 */
[----:B------:R0:W2:Y:S01]  /*05d0*/  @!P1 LDG.E.EL.128 R8, desc[UR6][R28.64] ;  /* 0x000000061c089981 */ /* 0x0000a2000c2e1d00 */
[----:B------:R-:W-:Y:S02]  /*05e0*/  CS2R R12, SRZ ;  /* 0x00000000000c7805 */ /* 0x000fe4000001ff00 */
[----:B------:R-:W-:Y:S01]  /*05f0*/  CS2R R14, SRZ ;  /* 0x00000000000e7805 */ /* 0x000fe2000001ff00 */
[----:B------:R-:W-:-:S05]  /*0600*/  IMAD.WIDE R26, R4, 0x4, R26 ;  /* 0x00000004041a7825 */ /* 0x000fca00078e021a */
[----:B------:R1:W3:Y:S01]  /*0610*/  @!P0 LDG.E.EL.128 R12, desc[UR6][R26.64] ;  /* 0x000000061a0c8981 */ /* 0x0002e2000c2e1d00 */
[----:B------:R-:W-:-:S04]  /*0620*/  FADD R3, R3, 9.9999997473787516356e-06 ;  /* 0x3727c5ac03037421 */ /* 0x000fc80000000000 */
[----:B------:R-:W4:Y:S02]  /*0630*/  MUFU.SQRT R24, R3 ;  /* 0x0000000300187308 */ /* 0x000f240000002000 */
[C---:B----4-:R-:W-:Y:S02]  /*0640*/  FSETP.GT.AND P2, PT, R24.reuse, 8.50705917302346158658e+37, PT ;  /* 0x7e8000001800780b */ /* 0x050fe40003f44000 */
[----:B------:R-:W-:-:S11]  /*0650*/  FSETP.GEU.AND P3, PT, R24, 1.175494350822287508e-38, PT ;  /* 0x008000001800780b */ /* 0x000fd60003f6e000 */
[----:B------:R-:W-:-:S04]  /*0660*/  @P2 FMUL R24, R24, 0.25 ;  /* 0x3e80000018182820 */ /* 0x000fc80000400000 */
[----:B------:R-:W-:Y:S01]  /*0670*/  @!P3 FMUL R24, R24, 16777216 ;  /* 0x4b8000001818b820 */ /* 0x000fe20000400000 */
[----:B0-----:R-:W-:-:S05]  /*0680*/  FSEL R29, R2, 1, P2 ;  /* 0x3f800000021d7808 */ /* 0x001fca0001000000 */
[----:B------:R-:W0:Y:S01]  /*0690*/  MUFU.RCP R24, R24 ;  /* 0x0000001800187308 */ /* 0x000e220000001000 */
[----:B------:R-:W4:Y:S01]  /*06a0*/  S2R R2, SR_TID.X ;  /* 0x0000000000027919 */ /* 0x000f220000002100 */
[----:B------:R-:W-:Y:S01]  /*06b0*/  @!P3 FMUL R29, R29, 16777216 ;  /* 0x4b8000001d1db820 */ /* 0x000fe20000400000 */
[----:B------:R-:W5:Y:S01]  /*06c0*/  S2UR UR5, SR_CgaCtaId ;  /* 0x00000000000579c3 */ /* 0x000f620000008800 */
[----:B------:R-:W-:Y:S02]  /*06d0*/  FSETP.GT.AND P5, PT, R5, RZ, PT ;  /* 0x000000ff0500720b */ /* 0x000fe40003fa4000 */
[----:B------:R-:W-:Y:S02]  /*06e0*/  FSETP.GT.AND P6, PT, R20, RZ, PT ;  /* 0x000000ff1400720b */ /* 0x000fe40003fc4000 */
[----:B------:R-:W-:Y:S01]  /*06f0*/  FSETP.GT.AND P2, PT, R22, RZ, PT ;  /* 0x000000ff1600720b */ /* 0x000fe20003f44000 */
[----:B0-----:R-:W-:-:S04]  /*0700*/  FMUL R28, R24, R29 ;  /* 0x0000001d181c7220 */ /* 0x001fc80000400000 */
[C---:B-1----:R-:W-:Y:S01]  /*0710*/  FMUL R26, R28.reuse, R16 ;  /* 0x000000101c1a7220 */ /* 0x042fe20000400000 */
[C---:B------:R-:W-:Y:S01]  /*0720*/  FMUL R23, R28.reuse, R23 ;  /* 0x000000171c177220 */ /* 0x040fe20000400000 */
[C---:B------:R-:W-:Y:S01]  /*0730*/  FMUL R24, R28.reuse, R21 ;  /* 0x000000151c187220 */ /* 0x040fe20000400000 */
[----:B------:R-:W-:Y:S01]  /*0740*/  FMUL R16, R28, R25 ;  /* 0x000000191c107220 */ /* 0x000fe20000400000 */
[-CC-:B------:R-:W-:Y:S01]  /*0750*/  FFMA R21, R26, R7.reuse, R17.reuse ;  /* 0x000000071a157223 */ /* 0x180fe20000000011 */
[-CC-:B------:R-:W-:Y:S01]  /*0760*/  FFMA R28, R23, R7.reuse, R17.reuse ;  /* 0x00000007171c7223 */ /* 0x180fe20000000011 */
[-CC-:B------:R-:W-:Y:S01]  /*0770*/  FFMA R23, R24, R7.reuse, R17.reuse ;  /* 0x0000000718177223 */ /* 0x180fe20000000011 */
[----:B------:R-:W-:Y:S01]  /*0780*/  FFMA R29, R16, R7, R17 ;  /* 0x00000007101d7223 */ /* 0x000fe20000000011 */
[-C--:B------:R-:W-:Y:S01]  /*0790*/  @!P5 FMUL R5, R5, R18.reuse ;  /* 0x000000120505d220 */ /* 0x080fe20000400000 */
[-C--:B------:R-:W-:Y:S01]  /*07a0*/  @!P6 FMUL R20, R20, R18.reuse ;  /* 0x000000121414e220 */ /* 0x080fe20000400000 */
[----:B------:R-:W-:Y:S01]  /*07b0*/  @!P2 FMUL R22, R22, R18 ;  /* 0x000000121616a220 */ /* 0x000fe20000400000 */
[----:B------:R-:W-:-:S02]  /*07c0*/  FSETP.GT.AND P3, PT, R6, RZ, PT ;  /* 0x000000ff0600720b */ /* 0x000fc40003f64000 */
[----:B------:R-:W-:Y:S02]  /*07d0*/  FSETP.GT.AND P4, PT, R21, RZ, PT ;  /* 0x000000ff1500720b */ /* 0x000fe40003f84000 */
[----:B------:R-:W-:Y:S02]  /*07e0*/  FSETP.GT.AND P5, PT, R23, RZ, PT ;  /* 0x000000ff1700720b */ /* 0x000fe40003fa4000 */
[----:B------:R-:W-:Y:S02]  /*07f0*/  FSETP.GT.AND P6, PT, R28, RZ, PT ;  /* 0x000000ff1c00720b */ /* 0x000fe40003fc4000 */
[----:B------:R-:W-:Y:S01]  /*0800*/  FSETP.GT.AND P2, PT, R29, RZ, PT ;  /* 0x000000ff1d00720b */ /* 0x000fe20003f44000 */
[----:B------:R-:W-:Y:S02]  /*0810*/  UMOV UR4, 0x400 ;  /* 0x0000040000047882 */ /* 0x000fe40000000000 */
[----:B-----5:R-:W-:Y:S01]  /*0820*/  UPRMT UR4, UR5, 0x654, UR4 ;  /* 0x0000065405047896 */ /* 0x020fe20008000004 */
[----:B----4-:R-:W-:Y:S01]  /*0830*/  LOP3.LUT R7, R2, 0x7f, RZ, 0xc0, !PT ;  /* 0x0000007f02077812 */ /* 0x010fe200078ec0ff */
[----:B------:R-:W-:-:S02]  /*0840*/  @!P3 FMUL R6, R6, R18 ;  /* 0x000000120606b220 */ /* 0x000fc40000400000 */
[-C--:B------:R-:W-:Y:S02]  /*0850*/  @!P4 FMUL R21, R21, R19.reuse ;  /* 0x000000131515c220 */ /* 0x080fe40000400000 */
[----:B------:R-:W-:Y:S01]  /*0860*/  LEA R7, R7, UR4, 0x2 ;  /* 0x0000000407077c11 */ /* 0x000fe2000f8e10ff */
[-C--:B------:R-:W-:Y:S01]  /*0870*/  @!P5 FMUL R23, R23, R19.reuse ;  /* 0x000000131717d220 */ /* 0x080fe20000400000 */
[-C--:B------:R-:W-:Y:S02]  /*0880*/  @!P6 FMUL R28, R28, R19.reuse ;  /* 0x000000131c1ce220 */ /* 0x080fe40000400000 */
[----:B------:R-:W-:Y:S01]  /*0890*/  @!P2 FMUL R29, R29, R19 ;  /* 0x000000131d1da220 */ /* 0x000fe20000400000 */
[----:B------:R-:W-:Y:S04]  /*08a0*/  STS [R7], R22 ;  /* 0x0000001607007388 */ /* 0x000fe80000000800 */
[----:B------:R-:W-:Y:S04]  /*08b0*/  STS [R7+0x200], R20 ;  /* 0x0002001407007388 */ /* 0x000fe80000000800 */
[----:B------:R-:W-:Y:S04]  /*08c0*/  STS [R7+0xa10], R21 ;  /* 0x000a101507007388 */ /* 0x000fe80000000800 */
[----:B------:R-:W-:Y:S04]  /*08d0*/  STS [R7+0x400], R5 ;  /* 0x0004000507007388 */ /* 0x000fe80000000800 */
[----:B------:R-:W-:Y:S04]  /*08e0*/  STS [R7+0xc10], R23 ;  /* 0x000c101707007388 */ /* 0x000fe80000000800 */
[----:B------:R-:W-:Y:S04]  /*08f0*/  STS [R7+0x600], R6 ;  /* 0x0006000607007388 */ /* 0x000fe80000000800 */
[----:B------:R-:W-:Y:S04]  /*0900*/  STS [R7+0x810], R28 ;  /* 0x0008101c07007388 */ /* 0x000fe80000000800 */
[----:B------:R0:W-:Y:S01]  /*0910*/  STS [R7+0xe10], R29 ;  /* 0x000e101d07007388 */ /* 0x0001e20000000800 */
[----:B------:R-:W-:-:S04]  /*0920*/  SHF.L.U32 R2, R2, 0x2, RZ ;  /* 0x0000000202027819 */ /* 0x000fc800000006ff */
[----:B------:R-:W-:-:S04]  /*0930*/  LOP3.LUT R2, R2, 0x1fc, RZ, 0xc0, !PT ;  /* 0x000001fc02027812 */ /* 0x000fc800078ec0ff */
[----:B------:R-:W-:Y:S01]  /*0940*/  LEA R16, R2, UR4, 0x2 ;  /* 0x0000000402107c11 */ /* 0x000fe2000f8e10ff */
[----:B------:R-:W-:Y:S08]  /*0950*/  BAR.SYNC.DEFER_BLOCKING 0x0 ;  /* 0x0000000000007b1d */ /* 0x000ff00000010000 */
[----:B------:R-:W0:Y:S01]  /*0960*/  LDC.64 R2, c[0x0][0x248] ;  /* 0x00009200ff027b82 */ /* 0x000e220000000a00 */
[----:B------:R-:W2:Y:S04]  /*0970*/  LDS.128 R24, [R16] ;  /* 0x0000000010187984 */ /* 0x000ea80000000c00 */
[----:B------:R-:W3:Y:S01]  /*0980*/  LDS.128 R16, [R16+0x810] ;  /* 0x0008100010107984 */ /* 0x000ee20000000c00 */
[----:B0-----:R-:W-:-:S04]  /*0990*/  IMAD.WIDE R6, R0, 0x4, R2 ;  /* 0x0000000400067825 */ /* 0x001fc800078e0202 */
[----:B------:R-:W-:-:S04]  /*09a0*/  IMAD.WIDE R2, R4, 0x4, R2 ;  /* 0x0000000404027825 */ /* 0x000fc800078e0202 */
[----:B--2---:R-:W-:Y:S01]  /*09b0*/  FADD R8, R24, R8 ;  /* 0x0000000818087221 */ /* 0x004fe20000000000 */
[----:B------:R-:W-:Y:S01]  /*09c0*/  FADD R9, R25, R9 ;  /* 0x0000000919097221 */ /* 0x000fe20000000000 */
[----:B------:R-:W-:Y:S01]  /*09d0*/  FADD R10, R26, R10 ;  /* 0x0000000a1a0a7221 */ /* 0x000fe20000000000 */
[----:B------:R-:W-:-:S05]  /*09e0*/  FADD R11, R27, R11 ;  /* 0x0000000b1b0b7221 */ /* 0x000fca0000000000 */
[----:B------:R0:W-:Y:S01]  /*09f0*/  @!P1 STG.E.128 desc[UR6][R6.64], R8 ;  /* 0x0000000806009986 */ /* 0x0001e2000c101d06 */
[----:B---3--:R-:W-:Y:S01]  /*0a00*/  FADD R12, R16, R12 ;  /* 0x0000000c100c7221 */ /* 0x008fe20000000000 */
[----:B------:R-:W-:Y:S01]  /*0a10*/  FADD R13, R17, R13 ;  /* 0x0000000d110d7221 */ /* 0x000fe20000000000 */
[----:B------:R-:W-:Y:S01]  /*0a20*/  FADD R14, R18, R14 ;  /* 0x0000000e120e7221 */ /* 0x000fe20000000000 */
[----:B------:R-:W-:Y:S01]  /*0a30*/  FADD R15, R19, R15 ;  /* 0x0000000f130f7221 */ /* 0x000fe20000000000 */
[----:B0-----:R-:W-:Y:S06]  /*0a40*/  @P0 EXIT ;  /* 0x000000000000094d */ /* 0x001fec0003800000 */
[----:B------:R-:W-:Y:S01]  /*0a50*/  STG.E.128 desc[UR6][R2.64], R12 ;  /* 0x0000000c02007986 */ /* 0x000fe2000c101d06 */
[----:B------:R-:W-:Y:S05]  /*0a60*/  EXIT ;  /* 0x000000000000794d */ /* 0x000fea0003800000 */
.L_x_0:
[----:B------:R-:W-:-:S00]  /*0a70*/  BRA `(.L_x_0) ;  /* 0xfffffffc00fc7947 */ /* 0x000fc0000383ffff */
[----:B------:R-:W-:-:S00]  /*0a80*/  NOP ;  /* 0x0000000000007918 */ /* 0x000fc00000000000 */
[----:B------:R-:W-:-:S00]  /*0a90*/  NOP ;  /* 0x0000000000007918 */ /* 0x000fc00000000000 */
[----:B------:R-:W-:-:S00]  /*0aa0*/  NOP ;  /* 0x0000000000007918 */ /* 0x000fc00000000000 */
[----:B------:R-:W-:-:S00]  /*0ab0*/  NOP ;  /* 0x0000000000007918 */ /* 0x000fc00000000000 */
[----:B------:R-:W-:-:S00]  /*0ac0*/  NOP ;  /* 0x0000000000007918 */ /* 0x000fc00000000000 */
[----:B------:R-:W-:-:S00]  /*0ad0*/  NOP ;  /* 0x0000000000007918 */ /* 0x000fc00000000000 */
[----:B------:R-:W-:-:S00]  /*0ae0*/  NOP ;  /* 0x0000000000007918 */ /* 0x000fc00000000000 */
[----:B------:R-:W-:-:S00]  /*0af0*/  NOP ;  /* 0x0000000000007918 */ /* 0x000fc00000000000 */
.L_x_1:


//--------------------- .nv.global.init           --------------------------
	.section	.nv.global.init,"aw",@progbits
.nv.global.init:
	.type		_$_str,@object
	.size		_$_str,(_$_str_$_2 - _$_str)
_$_str:
        /*0000*/ 	.byte	0x5f, 0x5f, 0x43, 0x55, 0x44, 0x41, 0x5f, 0x46, 0x54, 0x5a, 0x00
	.type		_$_str_$_2,@object
	.size		_$_str_$_2,(.L_1 - _$_str_$_2)
_$_str_$_2:
        /*000b*/ 	.byte	0x5f, 0x5f, 0x43, 0x55, 0x44, 0x41, 0x5f, 0x50, 0x52, 0x45, 0x43, 0x5f, 0x53, 0x51, 0x52, 0x54
        /*001b*/ 	.byte	0x00
.L_1:


//--------------------- .nv.shared.triton_poi_fused__native_batch_norm_legit_no_training__prelu_kernel_add_12 --------------------------
	.section	.nv.shared.triton_poi_fused__native_batch_norm_legit_no_training__prelu_kernel_add_12,"aw",@nobits
	.sectionflags	@""
	.align	16
	.zero		1024


//--------------------- .nv.constant0.triton_poi_fused__native_batch_norm_legit_no_training__prelu_kernel_add_12 --------------------------
	.section	.nv.constant0.triton_poi_fused__native_batch_norm_legit_no_training__prelu_kernel_add_12,"a",@progbits
	.sectionflags	@""
	.align	4
.nv.constant0.triton_poi_fused__native_batch_norm_legit_no_training__prelu_kernel_add_12:
	.zero		600
